//
// Generated by NVIDIA NVVM Compiler
//
// Compiler Build ID: CL-36424714
// Cuda compilation tools, release 13.0, V13.0.88
// Based on NVVM 20.0.0
//

.version 9.0
.target sm_100
.address_size 64

	// .globl	_Z8reduceV2ILj4ELj256EEvPfS0_i
.extern .shared .align 16 .b8 smemTmp[];

.visible .entry _Z8reduceV2ILj4ELj256EEvPfS0_i(
	.param .u64 .ptr .align 1 _Z8reduceV2ILj4ELj256EEvPfS0_i_param_0,
	.param .u64 .ptr .align 1 _Z8reduceV2ILj4ELj256EEvPfS0_i_param_1,
	.param .u32 _Z8reduceV2ILj4ELj256EEvPfS0_i_param_2
)
{
	.reg .pred 	%p<8>;
	.reg .b32 	%r<18>;
	.reg .b32 	%f<36>;
	.reg .b64 	%rd<11>;

	ld.param.u64 	%rd3, [_Z8reduceV2ILj4ELj256EEvPfS0_i_param_0];
	ld.param.u64 	%rd2, [_Z8reduceV2ILj4ELj256EEvPfS0_i_param_1];
	ld.param.u32 	%r9, [_Z8reduceV2ILj4ELj256EEvPfS0_i_param_2];
	cvta.to.global.u64 	%rd1, %rd3;
	mov.u32 	%r1, %tid.x;
	mov.u32 	%r2, %ctaid.x;
	mov.u32 	%r10, %ntid.x;
	mul.lo.s32 	%r11, %r10, %r2;
	shl.b32 	%r12, %r11, 1;
	add.s32 	%r17, %r12, %r1;
	shl.b32 	%r13, %r1, 2;
	mov.u32 	%r14, smemTmp;
	add.s32 	%r4, %r14, %r13;
	mov.b32 	%r15, 0;
	st.shared.u32 	[%r4], %r15;
	setp.ge.s32 	%p1, %r17, %r9;
	@%p1 bra 	$L__BB0_6;
	mov.u32 	%r16, %nctaid.x;
	shl.b32 	%r5, %r16, 9;
	mov.f32 	%f34, 0f00000000;
$L__BB0_2:
	add.s32 	%r7, %r17, 256;
	setp.ge.u32 	%p2, %r7, %r9;
	mov.f32 	%f35, 0f00000000;
	@%p2 bra 	$L__BB0_4;
	mul.wide.u32 	%rd4, %r7, 4;
	add.s64 	%rd5, %rd1, %rd4;
	ld.global.f32 	%f35, [%rd5];
$L__BB0_4:
	mul.wide.s32 	%rd6, %r17, 4;
	add.s64 	%rd7, %rd1, %rd6;
	ld.global.f32 	%f7, [%rd7];
	add.f32 	%f8, %f35, %f7;
	add.f32 	%f34, %f34, %f8;
	add.s32 	%r17, %r17, %r5;
	setp.lt.s32 	%p3, %r17, %r9;
	@%p3 bra 	$L__BB0_2;
	st.shared.f32 	[%r4], %f34;
$L__BB0_6:
	bar.sync 	0;
	setp.gt.u32 	%p4, %r1, 127;
	@%p4 bra 	$L__BB0_8;
	ld.shared.f32 	%f9, [%r4];
	ld.shared.f32 	%f10, [%r4+512];
	add.f32 	%f11, %f9, %f10;
	st.shared.f32 	[%r4], %f11;
$L__BB0_8:
	bar.sync 	0;
	setp.gt.u32 	%p5, %r1, 63;
	@%p5 bra 	$L__BB0_10;
	ld.shared.f32 	%f12, [%r4];
	ld.shared.f32 	%f13, [%r4+256];
	add.f32 	%f14, %f12, %f13;
	st.shared.f32 	[%r4], %f14;
$L__BB0_10:
	bar.sync 	0;
	setp.gt.u32 	%p6, %r1, 31;
	@%p6 bra 	$L__BB0_13;
	ld.volatile.shared.f32 	%f15, [%r4];
	ld.volatile.shared.f32 	%f16, [%r4+128];
	add.f32 	%f17, %f15, %f16;
	st.volatile.shared.f32 	[%r4], %f17;
	ld.volatile.shared.f32 	%f18, [%r4];
	ld.volatile.shared.f32 	%f19, [%r4+64];
	add.f32 	%f20, %f18, %f19;
	st.volatile.shared.f32 	[%r4], %f20;
	ld.volatile.shared.f32 	%f21, [%r4];
	ld.volatile.shared.f32 	%f22, [%r4+32];
	add.f32 	%f23, %f21, %f22;
	st.volatile.shared.f32 	[%r4], %f23;
	ld.volatile.shared.f32 	%f24, [%r4];
	ld.volatile.shared.f32 	%f25, [%r4+16];
	add.f32 	%f26, %f24, %f25;
	st.volatile.shared.f32 	[%r4], %f26;
	ld.volatile.shared.f32 	%f27, [%r4];
	ld.volatile.shared.f32 	%f28, [%r4+8];
	add.f32 	%f29, %f27, %f28;
	st.volatile.shared.f32 	[%r4], %f29;
	ld.volatile.shared.f32 	%f30, [%r4];
	ld.volatile.shared.f32 	%f31, [%r4+4];
	add.f32 	%f32, %f30, %f31;
	st.volatile.shared.f32 	[%r4], %f32;
	setp.ne.s32 	%p7, %r1, 0;
	@%p7 bra 	$L__BB0_13;
	ld.shared.f32 	%f33, [smemTmp];
	cvta.to.global.u64 	%rd8, %rd2;
	mul.wide.u32 	%rd9, %r2, 4;
	add.s64 	%rd10, %rd8, %rd9;
	st.global.f32 	[%rd10], %f33;
$L__BB0_13:
	ret;

}


// ===== COMPILED SASS (sm_100) =====

	.target	sm_100

	.elftype	@"ET_EXEC"


//--------------------- .note.nv.tkinfo           --------------------------
	.section	.note.nv.tkinfo,"",@"SHT_NOTE"
	.sectionflags	@"SHF_NOTE_NV_TKINFO"
	.tkinfo
        /*0018*/ 	.word	0x00000002
        /*0030*/ 	.string	""
        /*0030*/ 	.string	"ptxas"
        /*0030*/ 	.string	"Cuda compilation tools, release 13.0, V13.0.88"
        /*0030*/ 	.string	"Build cuda_13.0.r13.0/compiler.36424714_0"
        /*0030*/ 	.string	"-arch sm_100 -m 64 "



//--------------------- .note.nv.cuinfo           --------------------------
	.section	.note.nv.cuinfo,"",@"SHT_NOTE"
	.sectionflags	@"SHF_NOTE_NV_CUINFO"
        /*0018*/ 	.short	0x0002
        /*001a*/ 	.short	0x0064
        /*001c*/ 	.short	0x0082
	.zero		2


//--------------------- .nv.info                  --------------------------
	.section	.nv.info,"",@"SHT_CUDA_INFO"
	.align	4


	//----- nvinfo : EIATTR_REGCOUNT
	.align		4
        /*0000*/ 	.byte	0x04, 0x2f
        /*0002*/ 	.short	(.L_1 - .L_0)
	.align		4
.L_0:
        /*0004*/ 	.word	index@(_Z8reduceV2ILj4ELj256EEvPfS0_i)
        /*0008*/ 	.word	0x00000010


	//----- nvinfo : EIATTR_FRAME_SIZE
	.align		4
.L_1:
        /*000c*/ 	.byte	0x04, 0x11
        /*000e*/ 	.short	(.L_3 - .L_2)
	.align		4
.L_2:
        /*0010*/ 	.word	index@(_Z8reduceV2ILj4ELj256EEvPfS0_i)
        /*0014*/ 	.word	0x00000000


	//----- nvinfo : EIATTR_MIN_STACK_SIZE
	.align		4
.L_3:
        /*0018*/ 	.byte	0x04, 0x12
        /*001a*/ 	.short	(.L_5 - .L_4)
	.align		4
.L_4:
        /*001c*/ 	.word	index@(_Z8reduceV2ILj4ELj256EEvPfS0_i)
        /*0020*/ 	.word	0x00000000
.L_5:


//--------------------- .nv.compat                --------------------------
	.section	.nv.compat,"",@"SHT_CUDA_COMPAT_INFO"
	.align	4
        /*0000*/ 	.byte	0x02, 0x09, 0x00, 0x00, 0x02, 0x02, 0x01, 0x00, 0x02, 0x05, 0x05, 0x00, 0x03, 0x07, 0x01, 0x01
        /*0010*/ 	.byte	0x02, 0x03, 0x00, 0x00, 0x02, 0x06, 0x01, 0x00, 0x04, 0x0b, 0x08, 0x00, 0x09, 0x00, 0x00, 0x00
        /*0020*/ 	.byte	0x00, 0x00, 0x00, 0x00


//--------------------- .nv.info._Z8reduceV2ILj4ELj256EEvPfS0_i --------------------------
	.section	.nv.info._Z8reduceV2ILj4ELj256EEvPfS0_i,"",@"SHT_CUDA_INFO"
	.sectionflags	@""
	.align	4


	//----- nvinfo : EIATTR_CUDA_API_VERSION
	.align		4
        /*0000*/ 	.byte	0x04, 0x37
        /*0002*/ 	.short	(.L_7 - .L_6)
.L_6:
        /*0004*/ 	.word	0x00000082


	//----- nvinfo : EIATTR_KPARAM_INFO
	.align		4
.L_7:
        /*0008*/ 	.byte	0x04, 0x17
        /*000a*/ 	.short	(.L_9 - .L_8)
.L_8:
        /*000c*/ 	.word	0x00000000
        /*0010*/ 	.short	0x0002
        /*0012*/ 	.short	0x0010
        /*0014*/ 	.byte	0x00, 0xf0, 0x11, 0x00


	//----- nvinfo : EIATTR_KPARAM_INFO
	.align		4
.L_9:
        /*0018*/ 	.byte	0x04, 0x17
        /*001a*/ 	.short	(.L_11 - .L_10)
.L_10:
        /*001c*/ 	.word	0x00000000
        /*0020*/ 	.short	0x0001
        /*0022*/ 	.short	0x0008
        /*0024*/ 	.byte	0x00, 0xf5, 0x21, 0x00


	//----- nvinfo : EIATTR_KPARAM_INFO
	.align		4
.L_11:
        /*0028*/ 	.byte	0x04, 0x17
        /*002a*/ 	.short	(.L_13 - .L_12)
.L_12:
        /*002c*/ 	.word	0x00000000
        /*0030*/ 	.short	0x0000
        /*0032*/ 	.short	0x0000
        /*0034*/ 	.byte	0x00, 0xf5, 0x21, 0x00


	//----- nvinfo : EIATTR_SPARSE_MMA_MASK
	.align		4
.L_13:
        /*0038*/ 	.byte	0x03, 0x50
        /*003a*/ 	.short	0x0000


	//----- nvinfo : EIATTR_MAXREG_COUNT
	.align		4
        /*003c*/ 	.byte	0x03, 0x1b
        /*003e*/ 	.short	0x00ff


	//----- nvinfo : EIATTR_NUM_BARRIERS
	.align		4
        /*0040*/ 	.byte	0x02, 0x4c
        /*0042*/ 	.byte	0x01
	.zero		1


	//----- nvinfo : EIATTR_MERCURY_ISA_VERSION
	.align		4
        /*0044*/ 	.byte	0x03, 0x5f
        /*0046*/ 	.short	0x0101


	//----- nvinfo : EIATTR_VRC_CTA_INIT_COUNT
	.align		4
        /*0048*/ 	.byte	0x02, 0x4a
	.zero		1
	.zero		1


	//----- nvinfo : EIATTR_EXIT_INSTR_OFFSETS
	.align		4
        /*004c*/ 	.byte	0x04, 0x1c
        /*004e*/ 	.short	(.L_15 - .L_14)


	//   ....[0]....
.L_14:
        /*0050*/ 	.word	0x00000330


	//   ....[1]....
        /*0054*/ 	.word	0x000004d0


	//   ....[2]....
        /*0058*/ 	.word	0x00000550


	//----- nvinfo : EIATTR_CRS_STACK_SIZE
	.align		4
.L_15:
        /*005c*/ 	.byte	0x04, 0x1e
        /*005e*/ 	.short	(.L_17 - .L_16)
.L_16:
        /*0060*/ 	.word	0x00000000


	//----- nvinfo : EIATTR_CBANK_PARAM_SIZE
	.align		4
.L_17:
        /*0064*/ 	.byte	0x03, 0x19
        /*0066*/ 	.short	0x0014


	//----- nvinfo : EIATTR_PARAM_CBANK
	.align		4
        /*0068*/ 	.byte	0x04, 0x0a
        /*006a*/ 	.short	(.L_19 - .L_18)
	.align		4
.L_18:
        /*006c*/ 	.word	index@(.nv.constant0._Z8reduceV2ILj4ELj256EEvPfS0_i)
        /*0070*/ 	.short	0x0380
        /*0072*/ 	.short	0x0014


	//----- nvinfo : EIATTR_SW_WAR
	.align		4
.L_19:
        /*0074*/ 	.byte	0x04, 0x36
        /*0076*/ 	.short	(.L_21 - .L_20)
.L_20:
        /*0078*/ 	.word	0x00000008
.L_21:


//--------------------- .nv.callgraph             --------------------------
	.section	.nv.callgraph,"",@"SHT_CUDA_CALLGRAPH"
	.align	4
	.sectionentsize	8
	.align		4
        /*0000*/ 	.word	0x00000000
	.align		4
        /*0004*/ 	.word	0xffffffff
	.align		4
        /*0008*/ 	.word	0x00000000
	.align		4
        /*000c*/ 	.word	0xfffffffe
	.align		4
        /*0010*/ 	.word	0x00000000
	.align		4
        /*0014*/ 	.word	0xfffffffd
	.align		4
        /*0018*/ 	.word	0x00000000
	.align		4
        /*001c*/ 	.word	0xfffffffc


//--------------------- .text._Z8reduceV2ILj4ELj256EEvPfS0_i --------------------------
	.section	.text._Z8reduceV2ILj4ELj256EEvPfS0_i,"ax",@progbits
	.align	128
        .global         _Z8reduceV2ILj4ELj256EEvPfS0_i
        .type           _Z8reduceV2ILj4ELj256EEvPfS0_i,@function
        .size           _Z8reduceV2ILj4ELj256EEvPfS0_i,(.L_x_5 - _Z8reduceV2ILj4ELj256EEvPfS0_i)
        .other          _Z8reduceV2ILj4ELj256EEvPfS0_i,@"STO_CUDA_ENTRY STV_DEFAULT"
_Z8reduceV2ILj4ELj256EEvPfS0_i:
.text._Z8reduceV2ILj4ELj256EEvPfS0_i:
[----:B------:R-:W-:Y:S08]  /*0000*/  LDC R1, c[0x0][0x37c] ;  /* 0x0000df00ff017b82 */ /* 0x000ff00000000800 */
[----:B------:R-:W0:Y:S01]  /*0010*/  S2UR UR5, SR_CgaCtaId ;  /* 0x00000000000579c3 */ /* 0x000e220000008800 */
[----:B------:R-:W1:Y:S01]  /*0020*/  S2R R3, SR_TID.X ;  /* 0x0000000000037919 */ /* 0x000e620000002100 */
[----:B------:R-:W2:Y:S01]  /*0030*/  LDCU UR8, c[0x0][0x360] ;  /* 0x00006c00ff0877ac */ /* 0x000ea20008000800 */
[----:B------:R-:W-:Y:S01]  /*0040*/  BSSY.RECONVERGENT B0, `(.L_x_0) ;  /* 0x0000020000007945 */ /* 0x000fe20003800200 */
[----:B------:R-:W2:Y:S01]  /*0050*/  S2R R0, SR_CTAID.X ;  /* 0x0000000000007919 */ /* 0x000ea20000002500 */
[----:B------:R-:W-:Y:S01]  /*0060*/  UMOV UR4, 0x400 ;  /* 0x0000040000047882 */ /* 0x000fe20000000000 */
[----:B------:R-:W3:Y:S01]  /*0070*/  LDCU.64 UR6, c[0x0][0x358] ;  /* 0x00006b00ff0677ac */ /* 0x000ee20008000a00 */
[----:B0-----:R-:W-:Y:S01]  /*0080*/  ULEA UR4, UR5, UR4, 0x18 ;  /* 0x0000000405047291 */ /* 0x001fe2000f8ec0ff */
[----:B------:R-:W0:Y:S05]  /*0090*/  LDCU UR5, c[0x0][0x390] ;  /* 0x00007200ff0577ac */ /* 0x000e2a0008000800 */
[----:B-1----:R-:W-:-:S05]  /*00a0*/  LEA R2, R3, UR4, 0x2 ;  /* 0x0000000403027c11 */ /* 0x002fca000f8e10ff */
[----:B------:R-:W1:Y:S01]  /*00b0*/  LDCU UR4, c[0x0][0x390] ;  /* 0x00007200ff0477ac */ /* 0x000e620008000800 */
[----:B--2---:R-:W-:Y:S01]  /*00c0*/  IMAD R4, R0, UR8, RZ ;  /* 0x0000000800047c24 */ /* 0x004fe2000f8e02ff */
[----:B------:R2:W-:Y:S04]  /*00d0*/  STS [R2], RZ ;  /* 0x000000ff02007388 */ /* 0x0005e80000000800 */
[----:B------:R-:W-:-:S04]  /*00e0*/  LEA R4, R4, R3, 0x1 ;  /* 0x0000000304047211 */ /* 0x000fc800078e08ff */
[----:B0-----:R-:W-:-:S13]  /*00f0*/  ISETP.GE.AND P0, PT, R4, UR5, PT ;  /* 0x0000000504007c0c */ /* 0x001fda000bf06270 */
[----:B-123--:R-:W-:Y:S05]  /*0100*/  @P0 BRA `(.L_x_1) ;  /* 0x00000000004c0947 */ /* 0x00efea0003800000 */
[----:B------:R-:W0:Y:S01]  /*0110*/  LDC R12, c[0x0][0x370] ;  /* 0x0000dc00ff0c7b82 */ /* 0x000e220000000800 */
[----:B------:R-:W-:Y:S01]  /*0120*/  HFMA2 R13, -RZ, RZ, 0, 0 ;  /* 0x00000000ff0d7431 */ /* 0x000fe200000001ff */
[----:B------:R-:W-:Y:S01]  /*0130*/  BSSY.RECONVERGENT B1, `(.L_x_2) ;  /* 0x000000f000017945 */ /* 0x000fe20003800200 */
[----:B------:R-:W-:-:S05]  /*0140*/  MOV R11, R4 ;  /* 0x00000004000b7202 */ /* 0x000fca0000000f00 */
[----:B------:R-:W1:Y:S02]  /*0150*/  LDC.64 R8, c[0x0][0x380] ;  /* 0x0000e000ff087b82 */ /* 0x000e640000000a00 */
.L_x_3:
[C---:B------:R-:W-:Y:S01]  /*0160*/  IADD3 R5, PT, PT, R11.reuse, 0x100, RZ ;  /* 0x000001000b057810 */ /* 0x040fe20007ffe0ff */
[----:B-1----:R-:W-:Y:S01]  /*0170*/  IMAD.WIDE R6, R11, 0x4, R8 ;  /* 0x000000040b067825 */ /* 0x002fe200078e0208 */
[----:B------:R-:W-:Y:S02]  /*0180*/  MOV R10, RZ ;  /* 0x000000ff000a7202 */ /* 0x000fe40000000f00 */
[----:B------:R-:W-:-:S03]  /*0190*/  ISETP.GE.U32.AND P0, PT, R5, UR4, PT ;  /* 0x0000000405007c0c */ /* 0x000fc6000bf06070 */
[----:B------:R-:W2:Y:S10]  /*01a0*/  LDG.E R7, desc[UR6][R6.64] ;  /* 0x0000000606077981 */ /* 0x000eb4000c1e1900 */
[----:B------:R-:W-:-:S05]  /*01b0*/  @!P0 IMAD.WIDE.U32 R4, R5, 0x4, R8 ;  /* 0x0000000405048825 */ /* 0x000fca00078e0008 */
[----:B------:R-:W2:Y:S01]  /*01c0*/  @!P0 LDG.E R10, desc[UR6][R4.64] ;  /* 0x00000006040a8981 */ /* 0x000ea2000c1e1900 */
[----:B0-----:R-:W-:-:S04]  /*01d0*/  LEA R11, R12, R11, 0x9 ;  /* 0x0000000b0c0b7211 */ /* 0x001fc800078e48ff */
[----:B------:R-:W-:Y:S01]  /*01e0*/  ISETP.GE.AND P0, PT, R11, UR4, PT ;  /* 0x000000040b007c0c */ /* 0x000fe2000bf06270 */
[----:B--2---:R-:W-:-:S04]  /*01f0*/  FADD R10, R7, R10 ;  /* 0x0000000a070a7221 */ /* 0x004fc80000000000 */
[----:B------:R-:W-:-:S08]  /*0200*/  FADD R13, R10, R13 ;  /* 0x0000000d0a0d7221 */ /* 0x000fd00000000000 */
[----:B------:R-:W-:Y:S05]  /*0210*/  @!P0 BRA `(.L_x_3) ;  /* 0xfffffffc00d08947 */ /* 0x000fea000383ffff */
[----:B------:R-:W-:Y:S05]  /*0220*/  BSYNC.RECONVERGENT B1 ;  /* 0x0000000000017941 */ /* 0x000fea0003800200 */
.L_x_2:
[----:B------:R0:W-:Y:S02]  /*0230*/  STS [R2], R13 ;  /* 0x0000000d02007388 */ /* 0x0001e40000000800 */
.L_x_1:
[----:B------:R-:W-:Y:S05]  /*0240*/  BSYNC.RECONVERGENT B0 ;  /* 0x0000000000007941 */ /* 0x000fea0003800200 */
.L_x_0:
[----:B------:R-:W-:Y:S01]  /*0250*/  BAR.SYNC.DEFER_BLOCKING 0x0 ;  /* 0x0000000000007b1d */ /* 0x000fe20000010000 */
[C---:B------:R-:W-:Y:S02]  /*0260*/  ISETP.GT.U32.AND P1, PT, R3.reuse, 0x7f, PT ;  /* 0x0000007f0300780c */ /* 0x040fe40003f24070 */
[----:B------:R-:W-:-:S11]  /*0270*/  ISETP.GT.U32.AND P0, PT, R3, 0x3f, PT ;  /* 0x0000003f0300780c */ /* 0x000fd60003f04070 */
[----:B------:R-:W-:Y:S04]  /*0280*/  @!P1 LDS R4, [R2] ;  /* 0x0000000002049984 */ /* 0x000fe80000000800 */
[----:B------:R-:W1:Y:S02]  /*0290*/  @!P1 LDS R5, [R2+0x200] ;  /* 0x0002000002059984 */ /* 0x000e640000000800 */
[----:B-1----:R-:W-:-:S05]  /*02a0*/  @!P1 FADD R5, R4, R5 ;  /* 0x0000000504059221 */ /* 0x002fca0000000000 */
[----:B------:R-:W-:Y:S01]  /*02b0*/  @!P1 STS [R2], R5 ;  /* 0x0000000502009388 */ /* 0x000fe20000000800 */
[----:B------:R-:W-:Y:S01]  /*02c0*/  BAR.SYNC.DEFER_BLOCKING 0x0 ;  /* 0x0000000000007b1d */ /* 0x000fe20000010000 */
[----:B------:R-:W-:-:S05]  /*02d0*/  ISETP.GT.U32.AND P1, PT, R3, 0x1f, PT ;  /* 0x0000001f0300780c */ /* 0x000fca0003f24070 */
[----:B------:R-:W-:Y:S04]  /*02e0*/  @!P0 LDS R4, [R2] ;  /* 0x0000000002048984 */ /* 0x000fe80000000800 */
[----:B------:R-:W1:Y:S02]  /*02f0*/  @!P0 LDS R7, [R2+0x100] ;  /* 0x0001000002078984 */ /* 0x000e640000000800 */
[----:B-1----:R-:W-:-:S05]  /*0300*/  @!P0 FADD R7, R4, R7 ;  /* 0x0000000704078221 */ /* 0x002fca0000000000 */
[----:B------:R1:W-:Y:S01]  /*0310*/  @!P0 STS [R2], R7 ;  /* 0x0000000702008388 */ /* 0x0003e20000000800 */
[----:B------:R-:W-:Y:S06]  /*0320*/  BAR.SYNC.DEFER_BLOCKING 0x0 ;  /* 0x0000000000007b1d */ /* 0x000fec0000010000 */
[----:B------:R-:W-:Y:S05]  /*0330*/  @P1 EXIT ;  /* 0x000000000000194d */ /* 0x000fea0003800000 */
[----:B------:R-:W-:Y:S01]  /*0340*/  LDS R4, [R2] ;  /* 0x0000000002047984 */ /* 0x000fe20000000800 */
[----:B------:R-:W-:-:S03]  /*0350*/  ISETP.NE.AND P0, PT, R3, RZ, PT ;  /* 0x000000ff0300720c */ /* 0x000fc60003f05270 */
[----:B------:R-:W2:Y:S02]  /*0360*/  LDS R5, [R2+0x80] ;  /* 0x0000800002057984 */ /* 0x000ea40000000800 */
[----:B--2---:R-:W-:-:S05]  /*0370*/  FADD R5, R4, R5 ;  /* 0x0000000504057221 */ /* 0x004fca0000000000 */
[----:B------:R-:W-:Y:S04]  /*0380*/  STS [R2], R5 ;  /* 0x0000000502007388 */ /* 0x000fe80000000800 */
[----:B------:R-:W-:Y:S04]  /*0390*/  LDS R4, [R2] ;  /* 0x0000000002047984 */ /* 0x000fe80000000800 */
[----:B-1----:R-:W1:Y:S02]  /*03a0*/  LDS R7, [R2+0x40] ;  /* 0x0000400002077984 */ /* 0x002e640000000800 */
[----:B-1----:R-:W-:-:S05]  /*03b0*/  FADD R7, R4, R7 ;  /* 0x0000000704077221 */ /* 0x002fca0000000000 */
[----:B------:R-:W-:Y:S04]  /*03c0*/  STS [R2], R7 ;  /* 0x0000000702007388 */ /* 0x000fe80000000800 */
[----:B------:R-:W-:Y:S04]  /*03d0*/  LDS R4, [R2] ;  /* 0x0000000002047984 */ /* 0x000fe80000000800 */
[----:B------:R-:W1:Y:S02]  /*03e0*/  LDS R9, [R2+0x20] ;  /* 0x0000200002097984 */ /* 0x000e640000000800 */
        /* <DEDUP_REMOVED lines=13> */
[----:B------:R1:W-:Y:S01]  /*04c0*/  STS [R2], R7 ;  /* 0x0000000702007388 */ /* 0x0003e20000000800 */
[----:B------:R-:W-:Y:S05]  /*04d0*/  @P0 EXIT ;  /* 0x000000000000094d */ /* 0x000fea0003800000 */
[----:B------:R-:W2:Y:S01]  /*04e0*/  S2UR UR5, SR_CgaCtaId ;  /* 0x00000000000579c3 */ /* 0x000ea20000008800 */
[----:B------:R-:W-:-:S07]  /*04f0*/  UMOV UR4, 0x400 ;  /* 0x0000040000047882 */ /* 0x000fce0000000000 */
[----:B01----:R-:W0:Y:S01]  /*0500*/  LDC.64 R2, c[0x0][0x388] ;  /* 0x0000e200ff027b82 */ /* 0x003e220000000a00 */
[----:B--2---:R-:W-:Y:S01]  /*0510*/  ULEA UR4, UR5, UR4, 0x18 ;  /* 0x0000000405047291 */ /* 0x004fe2000f8ec0ff */
[----:B0-----:R-:W-:-:S08]  /*0520*/  IMAD.WIDE.U32 R2, R0, 0x4, R2 ;  /* 0x0000000400027825 */ /* 0x001fd000078e0002 */
[----:B------:R-:W0:Y:S04]  /*0530*/  LDS R5, [UR4] ;  /* 0x00000004ff057984 */ /* 0x000e280008000800 */
[----:B0-----:R-:W-:Y:S01]  /*0540*/  STG.E desc[UR6][R2.64], R5 ;  /* 0x0000000502007986 */ /* 0x001fe2000c101906 */
[----:B------:R-:W-:Y:S05]  /*0550*/  EXIT ;  /* 0x000000000000794d */ /* 0x000fea0003800000 */
.L_x_4:
[----:B------:R-:W-:-:S00]  /*0560*/  BRA `(.L_x_4) ;  /* 0xfffffffc00fc7947 */ /* 0x000fc0000383ffff */
[----:B------:R-:W-:-:S00]  /*0570*/  NOP ;  /* 0x0000000000007918 */ /* 0x000fc00000000000 */
        /* <DEDUP_REMOVED lines=8> */
.L_x_5:


//--------------------- .nv.shared._Z8reduceV2ILj4ELj256EEvPfS0_i --------------------------
	.section	.nv.shared._Z8reduceV2ILj4ELj256EEvPfS0_i,"aw",@nobits
	.sectionflags	@""
	.align	16
	.zero		1024


//--------------------- .nv.shared.reserved.0     --------------------------
	.section	.nv.shared.reserved.0,"aw",@nobits
	.weak		__nv_reservedSMEM_offset_0_alias
	.size		__nv_reservedSMEM_offset_0_alias, 0, 64
	.other		__nv_reservedSMEM_offset_0_alias,@"STO_CUDA_RESERVED_SHARED STV_DEFAULT"
__nv_reservedSMEM_offset_0_alias:
	.zero		0
	.zero		64


//--------------------- .nv.constant0._Z8reduceV2ILj4ELj256EEvPfS0_i --------------------------
	.section	.nv.constant0._Z8reduceV2ILj4ELj256EEvPfS0_i,"a",@progbits
	.sectionflags	@""
	.align	4
.nv.constant0._Z8reduceV2ILj4ELj256EEvPfS0_i:
	.zero		916


//--------------------- SYMBOLS --------------------------

	.type		.nv.reservedSmem.offset0,@object
	.size		.nv.reservedSmem.offset0,0x4
	.type		.nv.reservedSmem.cap,@object
	.size		.nv.reservedSmem.cap,0x4
